//
// Generated by NVIDIA NVVM Compiler
//
// Compiler Build ID: CL-36424714
// Cuda compilation tools, release 13.0, V13.0.88
// Based on NVVM 20.0.0
//

.version 9.0
.target sm_100
.address_size 64

	// .globl	_Z6borderPiii
.func  (.param .b64 func_retval0) __internal_accurate_pow
(
	.param .b64 __internal_accurate_pow_param_0
)
;

.visible .entry _Z6borderPiii(
	.param .u64 .ptr .align 1 _Z6borderPiii_param_0,
	.param .u32 _Z6borderPiii_param_1,
	.param .u32 _Z6borderPiii_param_2
)
{
	.local .align 8 .b8 	__local_depot0[40];
	.reg .b64 	%SP;
	.reg .b64 	%SPL;
	.reg .pred 	%p<25>;
	.reg .b32 	%r<176>;
	.reg .b64 	%rd<73>;
	.reg .b64 	%fd<17>;

	mov.u64 	%SPL, __local_depot0;
	ld.param.u64 	%rd3, [_Z6borderPiii_param_0];
	ld.param.u32 	%r44, [_Z6borderPiii_param_1];
	ld.param.u32 	%r46, [_Z6borderPiii_param_2];
	add.u64 	%rd1, %SPL, 0;
	mov.u32 	%r1, %ctaid.x;
	div.u32 	%r48, %r1, %r46;
	mul.lo.s32 	%r50, %r48, %r46;
	sub.s32 	%r51, %r1, %r50;
	setp.gt.u32 	%p1, %r46, %r1;
	add.s32 	%r53, %r44, -1;
	setp.ge.s32 	%p2, %r48, %r53;
	or.pred  	%p3, %p1, %p2;
	setp.eq.s32 	%p4, %r51, 0;
	or.pred  	%p5, %p3, %p4;
	add.s32 	%r54, %r46, -1;
	setp.ge.s32 	%p6, %r51, %r54;
	or.pred  	%p7, %p5, %p6;
	@%p7 bra 	$L__BB0_21;
	cvta.to.global.u64 	%rd5, %rd3;
	mov.f64 	%fd3, 0d4000000000000000;
	{
	.reg .b32 %temp; 
	mov.b64 	{%temp, %r2}, %fd3;
	}
	mul.wide.u32 	%rd6, %r1, 4;
	add.s64 	%rd2, %rd5, %rd6;
	ld.global.u32 	%r56, [%rd2];
	cvt.rn.f64.s32 	%fd1, %r56;
	mov.b32 	%r156, 1;
$L__BB0_2:
	mov.u32 	%r3, %r156;
	setp.lt.s32 	%p8, %r2, 0;
	cvt.rn.f64.u32 	%fd4, %r3;
	{
	.reg .b32 %temp; 
	mov.b64 	{%temp, %r57}, %fd4;
	}
	shr.u32 	%r58, %r57, 20;
	and.b32  	%r59, %r58, 2047;
	add.s32 	%r60, %r59, -1012;
	mov.b64 	%rd7, %fd4;
	shl.b64 	%rd8, %rd7, %r60;
	setp.eq.s64 	%p9, %rd8, -9223372036854775808;
	{ // callseq 0, 0
	.param .b64 param0;
	st.param.f64 	[param0], %fd4;
	.param .b64 retval0;
	call.uni (retval0), 
	__internal_accurate_pow, 
	(
	param0
	);
	ld.param.f64 	%fd5, [retval0];
	} // callseq 0
	neg.f64 	%fd7, %fd5;
	selp.f64 	%fd8, %fd7, %fd5, %p9;
	selp.f64 	%fd2, %fd8, %fd5, %p8;
	setp.lt.f64 	%p10, %fd2, %fd1;
	add.s32 	%r156, %r3, 1;
	@%p10 bra 	$L__BB0_2;
	setp.lt.s32 	%p11, %r2, 0;
	setp.eq.f64 	%p12, %fd2, %fd1;
	selp.u32 	%r62, 1, 0, %p12;
	add.s32 	%r63, %r3, %r62;
	cvt.rn.f64.u32 	%fd9, %r63;
	{
	.reg .b32 %temp; 
	mov.b64 	{%temp, %r64}, %fd9;
	}
	shr.u32 	%r65, %r64, 20;
	and.b32  	%r66, %r65, 2047;
	add.s32 	%r67, %r66, -1012;
	mov.b64 	%rd10, %fd9;
	shl.b64 	%rd11, %rd10, %r67;
	setp.eq.s64 	%p13, %rd11, -9223372036854775808;
	{ // callseq 1, 0
	.param .b64 param0;
	st.param.f64 	[param0], %fd9;
	.param .b64 retval0;
	call.uni (retval0), 
	__internal_accurate_pow, 
	(
	param0
	);
	ld.param.f64 	%fd10, [retval0];
	} // callseq 1
	neg.f64 	%fd12, %fd10;
	selp.f64 	%fd13, %fd12, %fd10, %p13;
	selp.f64 	%fd14, %fd13, %fd10, %p11;
	add.f64 	%fd15, %fd14, 0dBFF0000000000000;
	sub.f64 	%fd16, %fd15, %fd1;
	cvt.rzi.s32.f64 	%r159, %fd16;
	setp.lt.s32 	%p14, %r159, 1;
	mov.b32 	%r158, 0;
	@%p14 bra 	$L__BB0_6;
	mov.b32 	%r158, 0;
$L__BB0_5:
	and.b32  	%r69, %r159, 1;
	mul.wide.u32 	%rd13, %r158, 4;
	add.s64 	%rd14, %rd1, %rd13;
	st.local.u32 	[%rd14], %r69;
	shr.u32 	%r12, %r159, 1;
	add.s32 	%r158, %r158, 1;
	setp.lt.u32 	%p15, %r159, 2;
	mov.u32 	%r159, %r12;
	@%p15 bra 	$L__BB0_6;
	bra.uni 	$L__BB0_5;
$L__BB0_6:
	setp.lt.s32 	%p16, %r158, 1;
	mov.b32 	%r175, 0;
	@%p16 bra 	$L__BB0_20;
	and.b32  	%r7, %r158, 15;
	setp.lt.u32 	%p17, %r158, 16;
	mov.b32 	%r175, 0;
	mov.u32 	%r168, %r158;
	@%p17 bra 	$L__BB0_11;
	add.s32 	%r161, %r158, -8;
	and.b32  	%r74, %r158, -16;
	neg.s32 	%r160, %r74;
	mov.b32 	%r175, 0;
$L__BB0_9:
	.pragma "nounroll";
	add.s32 	%r75, %r161, 7;
	mul.wide.u32 	%rd15, %r75, 4;
	add.s64 	%rd16, %rd1, %rd15;
	ld.local.u32 	%r76, [%rd16];
	mad.lo.s32 	%r77, %r175, 10, %r76;
	add.s32 	%r78, %r161, 6;
	mul.wide.u32 	%rd17, %r78, 4;
	add.s64 	%rd18, %rd1, %rd17;
	ld.local.u32 	%r79, [%rd18];
	mad.lo.s32 	%r80, %r77, 10, %r79;
	add.s32 	%r81, %r161, 5;
	mul.wide.u32 	%rd19, %r81, 4;
	add.s64 	%rd20, %rd1, %rd19;
	ld.local.u32 	%r82, [%rd20];
	mad.lo.s32 	%r83, %r80, 10, %r82;
	add.s32 	%r84, %r161, 4;
	mul.wide.u32 	%rd21, %r84, 4;
	add.s64 	%rd22, %rd1, %rd21;
	ld.local.u32 	%r85, [%rd22];
	mad.lo.s32 	%r86, %r83, 10, %r85;
	add.s32 	%r87, %r161, 3;
	mul.wide.u32 	%rd23, %r87, 4;
	add.s64 	%rd24, %rd1, %rd23;
	ld.local.u32 	%r88, [%rd24];
	mad.lo.s32 	%r89, %r86, 10, %r88;
	add.s32 	%r90, %r161, 2;
	mul.wide.u32 	%rd25, %r90, 4;
	add.s64 	%rd26, %rd1, %rd25;
	ld.local.u32 	%r91, [%rd26];
	mad.lo.s32 	%r92, %r89, 10, %r91;
	add.s32 	%r93, %r161, 1;
	mul.wide.u32 	%rd27, %r93, 4;
	add.s64 	%rd28, %rd1, %rd27;
	ld.local.u32 	%r94, [%rd28];
	mad.lo.s32 	%r95, %r92, 10, %r94;
	add.s32 	%r96, %r161, -8;
	mul.wide.u32 	%rd29, %r161, 4;
	add.s64 	%rd30, %rd1, %rd29;
	ld.local.u32 	%r97, [%rd30];
	mad.lo.s32 	%r98, %r95, 10, %r97;
	add.s32 	%r99, %r161, -1;
	mul.wide.u32 	%rd31, %r99, 4;
	add.s64 	%rd32, %rd1, %rd31;
	ld.local.u32 	%r100, [%rd32];
	mad.lo.s32 	%r101, %r98, 10, %r100;
	add.s32 	%r102, %r161, -2;
	mul.wide.u32 	%rd33, %r102, 4;
	add.s64 	%rd34, %rd1, %rd33;
	ld.local.u32 	%r103, [%rd34];
	mad.lo.s32 	%r104, %r101, 10, %r103;
	add.s32 	%r105, %r161, -3;
	mul.wide.u32 	%rd35, %r105, 4;
	add.s64 	%rd36, %rd1, %rd35;
	ld.local.u32 	%r106, [%rd36];
	mad.lo.s32 	%r107, %r104, 10, %r106;
	add.s32 	%r108, %r161, -4;
	mul.wide.u32 	%rd37, %r108, 4;
	add.s64 	%rd38, %rd1, %rd37;
	ld.local.u32 	%r109, [%rd38];
	mad.lo.s32 	%r110, %r107, 10, %r109;
	add.s32 	%r111, %r161, -5;
	mul.wide.u32 	%rd39, %r111, 4;
	add.s64 	%rd40, %rd1, %rd39;
	ld.local.u32 	%r112, [%rd40];
	mad.lo.s32 	%r113, %r110, 10, %r112;
	add.s32 	%r114, %r161, -6;
	mul.wide.u32 	%rd41, %r114, 4;
	add.s64 	%rd42, %rd1, %rd41;
	ld.local.u32 	%r115, [%rd42];
	mad.lo.s32 	%r116, %r113, 10, %r115;
	add.s32 	%r117, %r161, -7;
	mul.wide.u32 	%rd43, %r117, 4;
	add.s64 	%rd44, %rd1, %rd43;
	ld.local.u32 	%r118, [%rd44];
	mad.lo.s32 	%r119, %r116, 10, %r118;
	mul.wide.u32 	%rd45, %r96, 4;
	add.s64 	%rd46, %rd1, %rd45;
	ld.local.u32 	%r120, [%rd46];
	mad.lo.s32 	%r175, %r119, 10, %r120;
	add.s32 	%r161, %r161, -16;
	add.s32 	%r160, %r160, 16;
	setp.ne.s32 	%p18, %r160, 0;
	@%p18 bra 	$L__BB0_9;
	add.s32 	%r168, %r161, 8;
$L__BB0_11:
	setp.eq.s32 	%p19, %r7, 0;
	@%p19 bra 	$L__BB0_20;
	and.b32  	%r24, %r158, 7;
	setp.lt.u32 	%p20, %r7, 8;
	@%p20 bra 	$L__BB0_14;
	add.s32 	%r122, %r168, -1;
	mul.wide.u32 	%rd47, %r122, 4;
	add.s64 	%rd48, %rd1, %rd47;
	ld.local.u32 	%r123, [%rd48];
	mad.lo.s32 	%r124, %r175, 10, %r123;
	add.s32 	%r125, %r168, -2;
	mul.wide.u32 	%rd49, %r125, 4;
	add.s64 	%rd50, %rd1, %rd49;
	ld.local.u32 	%r126, [%rd50];
	mad.lo.s32 	%r127, %r124, 10, %r126;
	add.s32 	%r128, %r168, -3;
	mul.wide.u32 	%rd51, %r128, 4;
	add.s64 	%rd52, %rd1, %rd51;
	ld.local.u32 	%r129, [%rd52];
	mad.lo.s32 	%r130, %r127, 10, %r129;
	add.s32 	%r131, %r168, -4;
	mul.wide.u32 	%rd53, %r131, 4;
	add.s64 	%rd54, %rd1, %rd53;
	ld.local.u32 	%r132, [%rd54];
	mad.lo.s32 	%r133, %r130, 10, %r132;
	add.s32 	%r134, %r168, -5;
	mul.wide.u32 	%rd55, %r134, 4;
	add.s64 	%rd56, %rd1, %rd55;
	ld.local.u32 	%r135, [%rd56];
	mad.lo.s32 	%r136, %r133, 10, %r135;
	add.s32 	%r137, %r168, -6;
	mul.wide.u32 	%rd57, %r137, 4;
	add.s64 	%rd58, %rd1, %rd57;
	ld.local.u32 	%r138, [%rd58];
	mad.lo.s32 	%r139, %r136, 10, %r138;
	add.s32 	%r140, %r168, -7;
	mul.wide.u32 	%rd59, %r140, 4;
	add.s64 	%rd60, %rd1, %rd59;
	ld.local.u32 	%r141, [%rd60];
	mad.lo.s32 	%r142, %r139, 10, %r141;
	add.s32 	%r168, %r168, -8;
	mul.wide.u32 	%rd61, %r168, 4;
	add.s64 	%rd62, %rd1, %rd61;
	ld.local.u32 	%r143, [%rd62];
	mad.lo.s32 	%r175, %r142, 10, %r143;
$L__BB0_14:
	setp.eq.s32 	%p21, %r24, 0;
	@%p21 bra 	$L__BB0_20;
	and.b32  	%r30, %r158, 3;
	setp.lt.u32 	%p22, %r24, 4;
	@%p22 bra 	$L__BB0_17;
	add.s32 	%r145, %r168, -1;
	mul.wide.u32 	%rd63, %r145, 4;
	add.s64 	%rd64, %rd1, %rd63;
	ld.local.u32 	%r146, [%rd64];
	mad.lo.s32 	%r147, %r175, 10, %r146;
	add.s32 	%r148, %r168, -2;
	mul.wide.u32 	%rd65, %r148, 4;
	add.s64 	%rd66, %rd1, %rd65;
	ld.local.u32 	%r149, [%rd66];
	mad.lo.s32 	%r150, %r147, 10, %r149;
	add.s32 	%r151, %r168, -3;
	mul.wide.u32 	%rd67, %r151, 4;
	add.s64 	%rd68, %rd1, %rd67;
	ld.local.u32 	%r152, [%rd68];
	mad.lo.s32 	%r153, %r150, 10, %r152;
	add.s32 	%r168, %r168, -4;
	mul.wide.u32 	%rd69, %r168, 4;
	add.s64 	%rd70, %rd1, %rd69;
	ld.local.u32 	%r154, [%rd70];
	mad.lo.s32 	%r175, %r153, 10, %r154;
$L__BB0_17:
	setp.eq.s32 	%p23, %r30, 0;
	@%p23 bra 	$L__BB0_20;
	neg.s32 	%r172, %r30;
$L__BB0_19:
	.pragma "nounroll";
	add.s32 	%r168, %r168, -1;
	mul.wide.u32 	%rd71, %r168, 4;
	add.s64 	%rd72, %rd1, %rd71;
	ld.local.u32 	%r155, [%rd72];
	mad.lo.s32 	%r175, %r175, 10, %r155;
	add.s32 	%r172, %r172, 1;
	setp.ne.s32 	%p24, %r172, 0;
	@%p24 bra 	$L__BB0_19;
$L__BB0_20:
	st.global.u32 	[%rd2], %r175;
$L__BB0_21:
	ret;

}
.func  (.param .b64 func_retval0) __internal_accurate_pow(
	.param .b64 __internal_accurate_pow_param_0
)
{
	.reg .pred 	%p<8>;
	.reg .b32 	%r<46>;
	.reg .b32 	%f<3>;
	.reg .b64 	%fd<109>;

	ld.param.f64 	%fd10, [__internal_accurate_pow_param_0];
	mov.f64 	%fd11, 0d4000000000000000;
	{
	.reg .b32 %temp; 
	mov.b64 	{%temp, %r8}, %fd11;
	}
	{
	.reg .b32 %temp; 
	mov.b64 	{%r9, %temp}, %fd11;
	}
	shr.u32 	%r10, %r8, 20;
	setp.lt.u32 	%p1, %r8, 1048576;
	mov.f64 	%fd12, 0d4360000000000000;
	{
	.reg .b32 %temp; 
	mov.b64 	{%temp, %r11}, %fd12;
	}
	{
	.reg .b32 %temp; 
	mov.b64 	{%r12, %temp}, %fd12;
	}
	shr.u32 	%r13, %r11, 20;
	add.s32 	%r14, %r13, -54;
	selp.b32 	%r15, %r12, %r9, %p1;
	selp.b32 	%r16, %r11, %r8, %p1;
	selp.b32 	%r1, %r14, %r10, %p1;
	add.s32 	%r45, %r1, -1023;
	and.b32  	%r17, %r16, -2146435073;
	or.b32  	%r18, %r17, 1072693248;
	mov.b64 	%fd107, {%r15, %r18};
	setp.lt.u32 	%p2, %r18, 1073127583;
	@%p2 bra 	$L__BB1_2;
	{
	.reg .b32 %temp; 
	mov.b64 	{%r19, %temp}, %fd107;
	}
	{
	.reg .b32 %temp; 
	mov.b64 	{%temp, %r20}, %fd107;
	}
	add.s32 	%r21, %r20, -1048576;
	mov.b64 	%fd107, {%r19, %r21};
	add.s32 	%r45, %r1, -1022;
$L__BB1_2:
	add.f64 	%fd13, %fd107, 0dBFF0000000000000;
	add.f64 	%fd14, %fd107, 0d3FF0000000000000;
	rcp.approx.ftz.f64 	%fd15, %fd14;
	neg.f64 	%fd16, %fd14;
	fma.rn.f64 	%fd17, %fd16, %fd15, 0d3FF0000000000000;
	fma.rn.f64 	%fd18, %fd17, %fd17, %fd17;
	fma.rn.f64 	%fd19, %fd18, %fd15, %fd15;
	mul.f64 	%fd20, %fd13, %fd19;
	fma.rn.f64 	%fd21, %fd13, %fd19, %fd20;
	mul.f64 	%fd22, %fd21, %fd21;
	fma.rn.f64 	%fd23, %fd22, 0d3EB0F5FF7D2CAFE2, 0d3ED0F5D241AD3B5A;
	fma.rn.f64 	%fd24, %fd23, %fd22, 0d3EF3B20A75488A3F;
	fma.rn.f64 	%fd25, %fd24, %fd22, 0d3F1745CDE4FAECD5;
	fma.rn.f64 	%fd26, %fd25, %fd22, 0d3F3C71C7258A578B;
	fma.rn.f64 	%fd27, %fd26, %fd22, 0d3F6249249242B910;
	fma.rn.f64 	%fd28, %fd27, %fd22, 0d3F89999999999DFB;
	sub.f64 	%fd29, %fd13, %fd21;
	add.f64 	%fd30, %fd29, %fd29;
	neg.f64 	%fd31, %fd21;
	fma.rn.f64 	%fd32, %fd31, %fd13, %fd30;
	mul.f64 	%fd33, %fd19, %fd32;
	fma.rn.f64 	%fd34, %fd22, %fd28, 0d3FB5555555555555;
	mov.f64 	%fd35, 0d3FB5555555555555;
	sub.f64 	%fd36, %fd35, %fd34;
	fma.rn.f64 	%fd37, %fd22, %fd28, %fd36;
	add.f64 	%fd38, %fd37, 0dBC46A4CB00B9E7B0;
	add.f64 	%fd39, %fd34, %fd38;
	sub.f64 	%fd40, %fd34, %fd39;
	add.f64 	%fd41, %fd38, %fd40;
	mul.rn.f64 	%fd42, %fd21, %fd21;
	neg.f64 	%fd43, %fd42;
	fma.rn.f64 	%fd44, %fd21, %fd21, %fd43;
	{
	.reg .b32 %temp; 
	mov.b64 	{%r22, %temp}, %fd33;
	}
	{
	.reg .b32 %temp; 
	mov.b64 	{%temp, %r23}, %fd33;
	}
	add.s32 	%r24, %r23, 1048576;
	mov.b64 	%fd45, {%r22, %r24};
	fma.rn.f64 	%fd46, %fd21, %fd45, %fd44;
	mul.rn.f64 	%fd47, %fd42, %fd21;
	neg.f64 	%fd48, %fd47;
	fma.rn.f64 	%fd49, %fd42, %fd21, %fd48;
	fma.rn.f64 	%fd50, %fd42, %fd33, %fd49;
	fma.rn.f64 	%fd51, %fd46, %fd21, %fd50;
	mul.rn.f64 	%fd52, %fd39, %fd47;
	neg.f64 	%fd53, %fd52;
	fma.rn.f64 	%fd54, %fd39, %fd47, %fd53;
	fma.rn.f64 	%fd55, %fd39, %fd51, %fd54;
	fma.rn.f64 	%fd56, %fd41, %fd47, %fd55;
	add.f64 	%fd57, %fd52, %fd56;
	sub.f64 	%fd58, %fd52, %fd57;
	add.f64 	%fd59, %fd56, %fd58;
	add.f64 	%fd60, %fd21, %fd57;
	sub.f64 	%fd61, %fd21, %fd60;
	add.f64 	%fd62, %fd57, %fd61;
	add.f64 	%fd63, %fd59, %fd62;
	add.f64 	%fd64, %fd33, %fd63;
	add.f64 	%fd65, %fd60, %fd64;
	sub.f64 	%fd66, %fd60, %fd65;
	add.f64 	%fd67, %fd64, %fd66;
	xor.b32  	%r25, %r45, -2147483648;
	mov.b32 	%r26, 1127219200;
	mov.b64 	%fd68, {%r25, %r26};
	mov.b32 	%r27, -2147483648;
	mov.b64 	%fd69, {%r27, %r26};
	sub.f64 	%fd70, %fd68, %fd69;
	fma.rn.f64 	%fd71, %fd70, 0d3FE62E42FEFA39EF, %fd65;
	fma.rn.f64 	%fd72, %fd70, 0dBFE62E42FEFA39EF, %fd71;
	sub.f64 	%fd73, %fd72, %fd65;
	sub.f64 	%fd74, %fd67, %fd73;
	fma.rn.f64 	%fd75, %fd70, 0d3C7ABC9E3B39803F, %fd74;
	add.f64 	%fd76, %fd71, %fd75;
	sub.f64 	%fd77, %fd71, %fd76;
	add.f64 	%fd78, %fd75, %fd77;
	{
	.reg .b32 %temp; 
	mov.b64 	{%temp, %r28}, %fd10;
	}
	{
	.reg .b32 %temp; 
	mov.b64 	{%r29, %temp}, %fd10;
	}
	shl.b32 	%r30, %r28, 1;
	setp.gt.u32 	%p3, %r30, -33554433;
	and.b32  	%r31, %r28, -15728641;
	selp.b32 	%r32, %r31, %r28, %p3;
	mov.b64 	%fd79, {%r29, %r32};
	mul.rn.f64 	%fd80, %fd76, %fd79;
	neg.f64 	%fd81, %fd80;
	fma.rn.f64 	%fd82, %fd76, %fd79, %fd81;
	fma.rn.f64 	%fd83, %fd78, %fd79, %fd82;
	add.f64 	%fd4, %fd80, %fd83;
	sub.f64 	%fd84, %fd80, %fd4;
	add.f64 	%fd5, %fd83, %fd84;
	fma.rn.f64 	%fd85, %fd4, 0d3FF71547652B82FE, 0d4338000000000000;
	{
	.reg .b32 %temp; 
	mov.b64 	{%r5, %temp}, %fd85;
	}
	mov.f64 	%fd86, 0dC338000000000000;
	add.rn.f64 	%fd87, %fd85, %fd86;
	fma.rn.f64 	%fd88, %fd87, 0dBFE62E42FEFA39EF, %fd4;
	fma.rn.f64 	%fd89, %fd87, 0dBC7ABC9E3B39803F, %fd88;
	fma.rn.f64 	%fd90, %fd89, 0d3E5ADE1569CE2BDF, 0d3E928AF3FCA213EA;
	fma.rn.f64 	%fd91, %fd90, %fd89, 0d3EC71DEE62401315;
	fma.rn.f64 	%fd92, %fd91, %fd89, 0d3EFA01997C89EB71;
	fma.rn.f64 	%fd93, %fd92, %fd89, 0d3F2A01A014761F65;
	fma.rn.f64 	%fd94, %fd93, %fd89, 0d3F56C16C1852B7AF;
	fma.rn.f64 	%fd95, %fd94, %fd89, 0d3F81111111122322;
	fma.rn.f64 	%fd96, %fd95, %fd89, 0d3FA55555555502A1;
	fma.rn.f64 	%fd97, %fd96, %fd89, 0d3FC5555555555511;
	fma.rn.f64 	%fd98, %fd97, %fd89, 0d3FE000000000000B;
	fma.rn.f64 	%fd99, %fd98, %fd89, 0d3FF0000000000000;
	fma.rn.f64 	%fd100, %fd99, %fd89, 0d3FF0000000000000;
	{
	.reg .b32 %temp; 
	mov.b64 	{%r6, %temp}, %fd100;
	}
	{
	.reg .b32 %temp; 
	mov.b64 	{%temp, %r7}, %fd100;
	}
	shl.b32 	%r33, %r5, 20;
	add.s32 	%r34, %r33, %r7;
	mov.b64 	%fd108, {%r6, %r34};
	{
	.reg .b32 %temp; 
	mov.b64 	{%temp, %r35}, %fd4;
	}
	mov.b32 	%f2, %r35;
	abs.f32 	%f1, %f2;
	setp.lt.f32 	%p4, %f1, 0f4086232B;
	@%p4 bra 	$L__BB1_5;
	setp.lt.f64 	%p5, %fd4, 0d0000000000000000;
	add.f64 	%fd101, %fd4, 0d7FF0000000000000;
	selp.f64 	%fd108, 0d0000000000000000, %fd101, %p5;
	setp.geu.f32 	%p6, %f1, 0f40874800;
	@%p6 bra 	$L__BB1_5;
	shr.u32 	%r36, %r5, 31;
	add.s32 	%r37, %r5, %r36;
	shr.s32 	%r38, %r37, 1;
	shl.b32 	%r39, %r38, 20;
	add.s32 	%r40, %r7, %r39;
	mov.b64 	%fd102, {%r6, %r40};
	sub.s32 	%r41, %r5, %r38;
	shl.b32 	%r42, %r41, 20;
	add.s32 	%r43, %r42, 1072693248;
	mov.b32 	%r44, 0;
	mov.b64 	%fd103, {%r44, %r43};
	mul.f64 	%fd108, %fd103, %fd102;
$L__BB1_5:
	abs.f64 	%fd104, %fd108;
	setp.eq.f64 	%p7, %fd104, 0d7FF0000000000000;
	fma.rn.f64 	%fd105, %fd108, %fd5, %fd108;
	selp.f64 	%fd106, %fd108, %fd105, %p7;
	st.param.f64 	[func_retval0], %fd106;
	ret;

}


// ===== COMPILED SASS (sm_100) =====

	.target	sm_100

	.elftype	@"ET_EXEC"


//--------------------- .note.nv.tkinfo           --------------------------
	.section	.note.nv.tkinfo,"",@"SHT_NOTE"
	.sectionflags	@"SHF_NOTE_NV_TKINFO"
	.tkinfo
        /*0018*/ 	.word	0x00000002
        /*0030*/ 	.string	""
        /*0030*/ 	.string	"ptxas"
        /*0030*/ 	.string	"Cuda compilation tools, release 13.0, V13.0.88"
        /*0030*/ 	.string	"Build cuda_13.0.r13.0/compiler.36424714_0"
        /*0030*/ 	.string	"-arch sm_100 -m 64 "



//--------------------- .note.nv.cuinfo           --------------------------
	.section	.note.nv.cuinfo,"",@"SHT_NOTE"
	.sectionflags	@"SHF_NOTE_NV_CUINFO"
        /*0018*/ 	.short	0x0002
        /*001a*/ 	.short	0x0064
        /*001c*/ 	.short	0x0082
	.zero		2


//--------------------- .nv.info                  --------------------------
	.section	.nv.info,"",@"SHT_CUDA_INFO"
	.align	4


	//----- nvinfo : EIATTR_REGCOUNT
	.align		4
        /*0000*/ 	.byte	0x04, 0x2f
        /*0002*/ 	.short	(.L_1 - .L_0)
	.align		4
.L_0:
        /*0004*/ 	.word	index@(_Z6borderPiii)
        /*0008*/ 	.word	0x0000001e


	//----- nvinfo : EIATTR_FRAME_SIZE
	.align		4
.L_1:
        /*000c*/ 	.byte	0x04, 0x11
        /*000e*/ 	.short	(.L_3 - .L_2)
	.align		4
.L_2:
        /*0010*/ 	.word	index@($_Z6borderPiii$__internal_accurate_pow)
        /*0014*/ 	.word	0x00000028


	//----- nvinfo : EIATTR_FRAME_SIZE
	.align		4
.L_3:
        /*0018*/ 	.byte	0x04, 0x11
        /*001a*/ 	.short	(.L_5 - .L_4)
	.align		4
.L_4:
        /*001c*/ 	.word	index@(_Z6borderPiii)
        /*0020*/ 	.word	0x00000028


	//----- nvinfo : EIATTR_MIN_STACK_SIZE
	.align		4
.L_5:
        /*0024*/ 	.byte	0x04, 0x12
        /*0026*/ 	.short	(.L_7 - .L_6)
	.align		4
.L_6:
        /*0028*/ 	.word	index@(_Z6borderPiii)
        /*002c*/ 	.word	0x00000028
.L_7:


//--------------------- .nv.compat                --------------------------
	.section	.nv.compat,"",@"SHT_CUDA_COMPAT_INFO"
	.align	4
        /*0000*/ 	.byte	0x02, 0x09, 0x00, 0x00, 0x02, 0x02, 0x01, 0x00, 0x02, 0x05, 0x05, 0x00, 0x03, 0x07, 0x01, 0x01
        /*0010*/ 	.byte	0x02, 0x03, 0x00, 0x00, 0x02, 0x06, 0x01, 0x00, 0x04, 0x0b, 0x08, 0x00, 0x01, 0x00, 0x00, 0x00
        /*0020*/ 	.byte	0x00, 0x00, 0x00, 0x00


//--------------------- .nv.info._Z6borderPiii    --------------------------
	.section	.nv.info._Z6borderPiii,"",@"SHT_CUDA_INFO"
	.sectionflags	@""
	.align	4


	//----- nvinfo : EIATTR_CUDA_API_VERSION
	.align		4
        /*0000*/ 	.byte	0x04, 0x37
        /*0002*/ 	.short	(.L_9 - .L_8)
.L_8:
        /*0004*/ 	.word	0x00000082


	//----- nvinfo : EIATTR_KPARAM_INFO
	.align		4
.L_9:
        /*0008*/ 	.byte	0x04, 0x17
        /*000a*/ 	.short	(.L_11 - .L_10)
.L_10:
        /*000c*/ 	.word	0x00000000
        /*0010*/ 	.short	0x0002
        /*0012*/ 	.short	0x000c
        /*0014*/ 	.byte	0x00, 0xf0, 0x11, 0x00


	//----- nvinfo : EIATTR_KPARAM_INFO
	.align		4
.L_11:
        /*0018*/ 	.byte	0x04, 0x17
        /*001a*/ 	.short	(.L_13 - .L_12)
.L_12:
        /*001c*/ 	.word	0x00000000
        /*0020*/ 	.short	0x0001
        /*0022*/ 	.short	0x0008
        /*0024*/ 	.byte	0x00, 0xf0, 0x11, 0x00


	//----- nvinfo : EIATTR_KPARAM_INFO
	.align		4
.L_13:
        /*0028*/ 	.byte	0x04, 0x17
        /*002a*/ 	.short	(.L_15 - .L_14)
.L_14:
        /*002c*/ 	.word	0x00000000
        /*0030*/ 	.short	0x0000
        /*0032*/ 	.short	0x0000
        /*0034*/ 	.byte	0x00, 0xf5, 0x21, 0x00


	//----- nvinfo : EIATTR_SPARSE_MMA_MASK
	.align		4
.L_15:
        /*0038*/ 	.byte	0x03, 0x50
        /*003a*/ 	.short	0x0000


	//----- nvinfo : EIATTR_MAXREG_COUNT
	.align		4
        /*003c*/ 	.byte	0x03, 0x1b
        /*003e*/ 	.short	0x00ff


	//----- nvinfo : EIATTR_MERCURY_ISA_VERSION
	.align		4
        /*0040*/ 	.byte	0x03, 0x5f
        /*0042*/ 	.short	0x0101


	//----- nvinfo : EIATTR_VRC_CTA_INIT_COUNT
	.align		4
        /*0044*/ 	.byte	0x02, 0x4a
	.zero		1
	.zero		1


	//----- nvinfo : EIATTR_EXIT_INSTR_OFFSETS
	.align		4
        /*0048*/ 	.byte	0x04, 0x1c
        /*004a*/ 	.short	(.L_17 - .L_16)


	//   ....[0]....
.L_16:
        /*004c*/ 	.word	0x000001e0


	//   ....[1]....
        /*0050*/ 	.word	0x00000d90


	//----- nvinfo : EIATTR_CRS_STACK_SIZE
	.align		4
.L_17:
        /*0054*/ 	.byte	0x04, 0x1e
        /*0056*/ 	.short	(.L_19 - .L_18)
.L_18:
        /*0058*/ 	.word	0x00000000


	//----- nvinfo : EIATTR_CBANK_PARAM_SIZE
	.align		4
.L_19:
        /*005c*/ 	.byte	0x03, 0x19
        /*005e*/ 	.short	0x0010


	//----- nvinfo : EIATTR_PARAM_CBANK
	.align		4
        /*0060*/ 	.byte	0x04, 0x0a
        /*0062*/ 	.short	(.L_21 - .L_20)
	.align		4
.L_20:
        /*0064*/ 	.word	index@(.nv.constant0._Z6borderPiii)
        /*0068*/ 	.short	0x0380
        /*006a*/ 	.short	0x0010


	//----- nvinfo : EIATTR_SW_WAR
	.align		4
.L_21:
        /*006c*/ 	.byte	0x04, 0x36
        /*006e*/ 	.short	(.L_23 - .L_22)
.L_22:
        /*0070*/ 	.word	0x00000008
.L_23:


//--------------------- .nv.callgraph             --------------------------
	.section	.nv.callgraph,"",@"SHT_CUDA_CALLGRAPH"
	.align	4
	.sectionentsize	8
	.align		4
        /*0000*/ 	.word	0x00000000
	.align		4
        /*0004*/ 	.word	0xffffffff
	.align		4
        /*0008*/ 	.word	0x00000000
	.align		4
        /*000c*/ 	.word	0xfffffffe
	.align		4
        /*0010*/ 	.word	0x00000000
	.align		4
        /*0014*/ 	.word	0xfffffffd
	.align		4
        /*0018*/ 	.word	0x00000000
	.align		4
        /*001c*/ 	.word	0xfffffffc


//--------------------- .text._Z6borderPiii       --------------------------
	.section	.text._Z6borderPiii,"ax",@progbits
	.align	128
        .global         _Z6borderPiii
        .type           _Z6borderPiii,@function
        .size           _Z6borderPiii,(.L_x_11 - _Z6borderPiii)
        .other          _Z6borderPiii,@"STO_CUDA_ENTRY STV_DEFAULT"
_Z6borderPiii:
.text._Z6borderPiii:
[----:B------:R-:W0:Y:S01]  /*0000*/  LDC R1, c[0x0][0x37c] ;  /* 0x0000df00ff017b82 */ /* 0x000e220000000800 */
[----:B------:R-:W1:Y:S01]  /*0010*/  LDCU.64 UR4, c[0x0][0x388] ;  /* 0x00007100ff0477ac */ /* 0x000e620008000a00 */
[----:B------:R-:W2:Y:S01]  /*0020*/  S2R R4, SR_CTAID.X ;  /* 0x0000000000047919 */ /* 0x000ea20000002500 */
[----:B0-----:R-:W-:Y:S01]  /*0030*/  VIADD R1, R1, 0xffffffd8 ;  /* 0xffffffd801017836 */ /* 0x001fe20000000000 */
[----:B-1----:R-:W0:Y:S01]  /*0040*/  I2F.U32.RP R0, UR5 ;  /* 0x0000000500007d06 */ /* 0x002e220008209000 */
[----:B------:R-:W-:Y:S01]  /*0050*/  ISETP.NE.U32.AND P2, PT, RZ, UR5, PT ;  /* 0x00000005ff007c0c */ /* 0x000fe2000bf45070 */
[----:B------:R-:W-:-:S06]  /*0060*/  UIADD3 UR4, UPT, UPT, UR4, -0x1, URZ ;  /* 0xffffffff04047890 */ /* 0x000fcc000fffe0ff */
[----:B0-----:R-:W0:Y:S02]  /*0070*/  MUFU.RCP R0, R0 ;  /* 0x0000000000007308 */ /* 0x001e240000001000 */
[----:B0-----:R-:W-:-:S06]  /*0080*/  VIADD R2, R0, 0xffffffe ;  /* 0x0ffffffe00027836 */ /* 0x001fcc0000000000 */
[----:B------:R0:W1:Y:S02]  /*0090*/  F2I.FTZ.U32.TRUNC.NTZ R3, R2 ;  /* 0x0000000200037305 */ /* 0x000064000021f000 */
[----:B0-----:R-:W-:Y:S01]  /*00a0*/  IMAD.MOV.U32 R2, RZ, RZ, RZ ;  /* 0x000000ffff027224 */ /* 0x001fe200078e00ff */
[----:B-1----:R-:W-:-:S05]  /*00b0*/  IADD3 R5, PT, PT, RZ, -R3, RZ ;  /* 0x80000003ff057210 */ /* 0x002fca0007ffe0ff */
[----:B------:R-:W-:-:S04]  /*00c0*/  IMAD R5, R5, UR5, RZ ;  /* 0x0000000505057c24 */ /* 0x000fc8000f8e02ff */
[----:B------:R-:W-:-:S06]  /*00d0*/  IMAD.HI.U32 R3, R3, R5, R2 ;  /* 0x0000000503037227 */ /* 0x000fcc00078e0002 */
[----:B--2---:R-:W-:-:S04]  /*00e0*/  IMAD.HI.U32 R3, R3, R4, RZ ;  /* 0x0000000403037227 */ /* 0x004fc800078e00ff */
[----:B------:R-:W-:-:S04]  /*00f0*/  IMAD.MOV R5, RZ, RZ, -R3 ;  /* 0x000000ffff057224 */ /* 0x000fc800078e0a03 */
[----:B------:R-:W-:-:S05]  /*0100*/  IMAD R0, R5, UR5, R4 ;  /* 0x0000000505007c24 */ /* 0x000fca000f8e0204 */
[----:B------:R-:W-:-:S13]  /*0110*/  ISETP.GE.U32.AND P0, PT, R0, UR5, PT ;  /* 0x0000000500007c0c */ /* 0x000fda000bf06070 */
[----:B------:R-:W-:Y:S01]  /*0120*/  @P0 IADD3 R0, PT, PT, R0, -UR5, RZ ;  /* 0x8000000500000c10 */ /* 0x000fe2000fffe0ff */
[----:B------:R-:W-:-:S03]  /*0130*/  @P0 VIADD R3, R3, 0x1 ;  /* 0x0000000103030836 */ /* 0x000fc60000000000 */
[----:B------:R-:W-:-:S13]  /*0140*/  ISETP.GE.U32.AND P1, PT, R0, UR5, PT ;  /* 0x0000000500007c0c */ /* 0x000fda000bf26070 */
[----:B------:R-:W-:Y:S02]  /*0150*/  @P1 IADD3 R3, PT, PT, R3, 0x1, RZ ;  /* 0x0000000103031810 */ /* 0x000fe40007ffe0ff */
[----:B------:R-:W-:-:S04]  /*0160*/  @!P2 LOP3.LUT R3, RZ, UR5, RZ, 0x33, !PT ;  /* 0x00000005ff03ac12 */ /* 0x000fc8000f8e33ff */
[----:B------:R-:W-:Y:S01]  /*0170*/  ISETP.GE.AND P0, PT, R3, UR4, PT ;  /* 0x0000000403007c0c */ /* 0x000fe2000bf06270 */
[----:B------:R-:W-:Y:S01]  /*0180*/  IMAD.MOV R5, RZ, RZ, -R3 ;  /* 0x000000ffff057224 */ /* 0x000fe200078e0a03 */
[----:B------:R-:W-:Y:S02]  /*0190*/  UIADD3 UR4, UPT, UPT, UR5, -0x1, URZ ;  /* 0xffffffff05047890 */ /* 0x000fe4000fffe0ff */
[----:B------:R-:W-:Y:S01]  /*01a0*/  ISETP.LT.U32.OR P0, PT, R4, UR5, P0 ;  /* 0x0000000504007c0c */ /* 0x000fe20008701470 */
[----:B------:R-:W-:-:S05]  /*01b0*/  IMAD R0, R5, UR5, R4 ;  /* 0x0000000505007c24 */ /* 0x000fca000f8e0204 */
[----:B------:R-:W-:-:S04]  /*01c0*/  ISETP.EQ.OR P0, PT, R0, RZ, P0 ;  /* 0x000000ff0000720c */ /* 0x000fc80000702670 */
[----:B------:R-:W-:-:S13]  /*01d0*/  ISETP.GE.OR P0, PT, R0, UR4, P0 ;  /* 0x0000000400007c0c */ /* 0x000fda0008706670 */
[----:B------:R-:W-:Y:S05]  /*01e0*/  @P0 EXIT ;  /* 0x000000000000094d */ /* 0x000fea0003800000 */
[----:B------:R-:W0:Y:S01]  /*01f0*/  LDC.64 R2, c[0x0][0x380] ;  /* 0x0000e000ff027b82 */ /* 0x000e220000000a00 */
[----:B------:R-:W1:Y:S01]  /*0200*/  LDCU.64 UR6, c[0x0][0x358] ;  /* 0x00006b00ff0677ac */ /* 0x000e620008000a00 */
[----:B0-----:R-:W-:-:S05]  /*0210*/  IMAD.WIDE.U32 R2, R4, 0x4, R2 ;  /* 0x0000000404027825 */ /* 0x001fca00078e0002 */
[----:B-1----:R-:W2:Y:S01]  /*0220*/  LDG.E R4, desc[UR6][R2.64] ;  /* 0x0000000602047981 */ /* 0x002ea2000c1e1900 */
[----:B------:R-:W-:Y:S01]  /*0230*/  UMOV UR4, 0x1 ;  /* 0x0000000100047882 */ /* 0x000fe20000000000 */
[----:B--2---:R-:W0:Y:S04]  /*0240*/  I2F.F64 R4, R4 ;  /* 0x0000000400047312 */ /* 0x004e280000201c00 */
.L_x_0:
[----:B------:R-:W1:Y:S01]  /*0250*/  I2F.F64.U32 R26, UR4 ;  /* 0x00000004001a7d12 */ /* 0x000e620008201800 */
[----:B------:R-:W-:Y:S01]  /*0260*/  MOV R0, 0x290 ;  /* 0x0000029000007802 */ /* 0x000fe20000000f00 */
[----:B------:R-:W-:-:S06]  /*0270*/  UMOV UR5, UR4 ;  /* 0x0000000400057c82 */ /* 0x000fcc0008000000 */
[----:B01----:R-:W-:Y:S05]  /*0280*/  CALL.REL.NOINC `($_Z6borderPiii$__internal_accurate_pow) ;  /* 0x0000000800c47944 */ /* 0x003fea0003c00000 */
[----:B------:R-:W-:Y:S01]  /*0290*/  MOV R6, R8 ;  /* 0x0000000800067202 */ /* 0x000fe20000000f00 */
[----:B------:R-:W-:Y:S01]  /*02a0*/  IMAD.MOV.U32 R7, RZ, RZ, R9 ;  /* 0x000000ffff077224 */ /* 0x000fe200078e0009 */
[----:B------:R-:W-:-:S05]  /*02b0*/  UIADD3 UR4, UPT, UPT, UR4, 0x1, URZ ;  /* 0x0000000104047890 */ /* 0x000fca000fffe0ff */
[----:B------:R-:W-:-:S14]  /*02c0*/  DSETP.GEU.AND P0, PT, R6, R4, PT ;  /* 0x000000040600722a */ /* 0x000fdc0003f0e000 */
[----:B------:R-:W-:Y:S05]  /*02d0*/  @!P0 BRA `(.L_x_0) ;  /* 0xfffffffc00dc8947 */ /* 0x000fea000383ffff */
[----:B------:R-:W-:Y:S01]  /*02e0*/  DSETP.NEU.AND P0, PT, R6, R4, PT ;  /* 0x000000040600722a */ /* 0x000fe20003f0d000 */
[----:B------:R-:W-:-:S13]  /*02f0*/  MOV R0, UR4 ;  /* 0x0000000400007c02 */ /* 0x000fda0008000f00 */
[----:B------:R-:W-:-:S04]  /*0300*/  @P0 IMAD R0, RZ, RZ, UR5 ;  /* 0x00000005ff000e24 */ /* 0x000fc8000f8e02ff */
[----:B------:R0:W1:Y:S02]  /*0310*/  I2F.F64.U32 R26, R0 ;  /* 0x00000000001a7312 */ /* 0x0000640000201800 */
[----:B0-----:R-:W-:-:S07]  /*0320*/  MOV R0, 0x340 ;  /* 0x0000034000007802 */ /* 0x001fce0000000f00 */
[----:B-1----:R-:W-:Y:S05]  /*0330*/  CALL.REL.NOINC `($_Z6borderPiii$__internal_accurate_pow) ;  /* 0x0000000800987944 */ /* 0x002fea0003c00000 */
[----:B------:R-:W-:Y:S01]  /*0340*/  MOV R6, R8 ;  /* 0x0000000800067202 */ /* 0x000fe20000000f00 */
[----:B------:R-:W-:Y:S01]  /*0350*/  IMAD.MOV.U32 R7, RZ, RZ, R9 ;  /* 0x000000ffff077224 */ /* 0x000fe200078e0009 */
[----:B------:R-:W-:-:S05]  /*0360*/  MOV R0, RZ ;  /* 0x000000ff00007202 */ /* 0x000fca0000000f00 */
[----:B------:R-:W-:-:S08]  /*0370*/  DADD R6, R6, -1 ;  /* 0xbff0000006067429 */ /* 0x000fd00000000000 */
[----:B------:R-:W-:-:S10]  /*0380*/  DADD R6, -R4, R6 ;  /* 0x0000000004067229 */ /* 0x000fd40000000106 */
[----:B------:R-:W0:Y:S02]  /*0390*/  F2I.F64.TRUNC R6, R6 ;  /* 0x0000000600067311 */ /* 0x000e24000030d100 */
[----:B0-----:R-:W-:-:S13]  /*03a0*/  ISETP.GE.AND P0, PT, R6, 0x1, PT ;  /* 0x000000010600780c */ /* 0x001fda0003f06270 */
[----:B------:R-:W-:Y:S05]  /*03b0*/  @!P0 BRA `(.L_x_1) ;  /* 0x0000000000208947 */ /* 0x000fea0003800000 */
[----:B------:R-:W-:-:S07]  /*03c0*/  IMAD.MOV.U32 R0, RZ, RZ, RZ ;  /* 0x000000ffff007224 */ /* 0x000fce00078e00ff */
.L_x_2:
[----:B------:R-:W-:Y:S02]  /*03d0*/  LOP3.LUT R4, R6, 0x1, RZ, 0xc0, !PT ;  /* 0x0000000106047812 */ /* 0x000fe400078ec0ff */
[C---:B------:R-:W-:Y:S01]  /*03e0*/  LEA R5, R0.reuse, R1, 0x2 ;  /* 0x0000000100057211 */ /* 0x040fe200078e10ff */
[----:B------:R-:W-:Y:S01]  /*03f0*/  VIADD R0, R0, 0x1 ;  /* 0x0000000100007836 */ /* 0x000fe20000000000 */
[----:B------:R-:W-:Y:S02]  /*0400*/  ISETP.GE.U32.AND P0, PT, R6, 0x2, PT ;  /* 0x000000020600780c */ /* 0x000fe40003f06070 */
[----:B------:R-:W-:Y:S01]  /*0410*/  SHF.R.U32.HI R6, RZ, 0x1, R6 ;  /* 0x00000001ff067819 */ /* 0x000fe20000011606 */
[----:B------:R0:W-:Y:S10]  /*0420*/  STL [R5], R4 ;  /* 0x0000000405007387 */ /* 0x0001f40000100800 */
[----:B0-----:R-:W-:Y:S05]  /*0430*/  @P0 BRA `(.L_x_2) ;  /* 0xfffffffc00e40947 */ /* 0x001fea000383ffff */
.L_x_1:
[----:B------:R-:W-:Y:S02]  /*0440*/  ISETP.GE.AND P0, PT, R0, 0x1, PT ;  /* 0x000000010000780c */ /* 0x000fe40003f06270 */
[----:B------:R-:W-:-:S11]  /*0450*/  MOV R5, RZ ;  /* 0x000000ff00057202 */ /* 0x000fd60000000f00 */
[----:B------:R-:W-:Y:S05]  /*0460*/  @!P0 BRA `(.L_x_3) ;  /* 0x0000000800448947 */ /* 0x000fea0003800000 */
[C---:B------:R-:W-:Y:S01]  /*0470*/  ISETP.GE.U32.AND P0, PT, R0.reuse, 0x10, PT ;  /* 0x000000100000780c */ /* 0x040fe20003f06070 */
[----:B------:R-:W-:Y:S01]  /*0480*/  IMAD.MOV.U32 R5, RZ, RZ, RZ ;  /* 0x000000ffff057224 */ /* 0x000fe200078e00ff */
[----:B------:R-:W-:Y:S02]  /*0490*/  LOP3.LUT R23, R0, 0xf, RZ, 0xc0, !PT ;  /* 0x0000000f00177812 */ /* 0x000fe400078ec0ff */
[----:B------:R-:W-:-:S09]  /*04a0*/  MOV R4, R0 ;  /* 0x0000000000047202 */ /* 0x000fd20000000f00 */
[----:B------:R-:W-:Y:S05]  /*04b0*/  @!P0 BRA `(.L_x_4) ;  /* 0x0000000400208947 */ /* 0x000fea0003800000 */
[C---:B------:R-:W-:Y:S01]  /*04c0*/  LOP3.LUT R6, R0.reuse, 0xfffffff0, RZ, 0xc0, !PT ;  /* 0xfffffff000067812 */ /* 0x040fe200078ec0ff */
[----:B------:R-:W-:Y:S02]  /*04d0*/  HFMA2 R5, -RZ, RZ, 0, 0 ;  /* 0x00000000ff057431 */ /* 0x000fe400000001ff */
[----:B------:R-:W-:Y:S02]  /*04e0*/  VIADD R4, R0, 0xfffffff8 ;  /* 0xfffffff800047836 */ /* 0x000fe40000000000 */
[----:B------:R-:W-:-:S07]  /*04f0*/  IMAD.MOV R6, RZ, RZ, -R6 ;  /* 0x000000ffff067224 */ /* 0x000fce00078e0a06 */
.L_x_5:
[C---:B------:R-:W-:Y:S01]  /*0500*/  IADD3 R8, PT, PT, R4.reuse, 0x7, RZ ;  /* 0x0000000704087810 */ /* 0x040fe20007ffe0ff */
[C---:B------:R-:W-:Y:S02]  /*0510*/  VIADD R10, R4.reuse, 0x6 ;  /* 0x00000006040a7836 */ /* 0x040fe40000000000 */
[----:B------:R-:W-:Y:S01]  /*0520*/  VIADD R12, R4, 0x5 ;  /* 0x00000005040c7836 */ /* 0x000fe20000000000 */
[-C--:B------:R-:W-:Y:S02]  /*0530*/  LEA R8, R8, R1.reuse, 0x2 ;  /* 0x0000000108087211 */ /* 0x080fe400078e10ff */
[-C--:B------:R-:W-:Y:S01]  /*0540*/  LEA R7, R10, R1.reuse, 0x2 ;  /* 0x000000010a077211 */ /* 0x080fe200078e10ff */
[----:B------:R-:W-:Y:S01]  /*0550*/  VIADD R10, R4, 0x4 ;  /* 0x00000004040a7836 */ /* 0x000fe20000000000 */
[-C--:B------:R-:W-:Y:S02]  /*0560*/  LEA R9, R12, R1.reuse, 0x2 ;  /* 0x000000010c097211 */ /* 0x080fe400078e10ff */
[----:B------:R-:W2:Y:S01]  /*0570*/  LDL R8, [R8] ;  /* 0x0000000008087983 */ /* 0x000ea20000100800 */
[----:B------:R-:W-:Y:S01]  /*0580*/  VIADD R12, R4, 0x3 ;  /* 0x00000003040c7836 */ /* 0x000fe20000000000 */
[----:B------:R-:W-:-:S02]  /*0590*/  LEA R10, R10, R1, 0x2 ;  /* 0x000000010a0a7211 */ /* 0x000fc400078e10ff */
[----:B------:R-:W3:Y:S01]  /*05a0*/  LDL R7, [R7] ;  /* 0x0000000007077983 */ /* 0x000ee20000100800 */
[----:B------:R-:W-:-:S03]  /*05b0*/  VIADD R14, R4, 0x2 ;  /* 0x00000002040e7836 */ /* 0x000fc60000000000 */
[----:B------:R-:W4:Y:S01]  /*05c0*/  LDL R9, [R9] ;  /* 0x0000000009097983 */ /* 0x000f220000100800 */
[----:B------:R-:W-:-:S03]  /*05d0*/  LEA R12, R12, R1, 0x2 ;  /* 0x000000010c0c7211 */ /* 0x000fc600078e10ff */
[----:B------:R-:W5:Y:S01]  /*05e0*/  LDL R10, [R10] ;  /* 0x000000000a0a7983 */ /* 0x000f620000100800 */
[----:B------:R-:W-:Y:S01]  /*05f0*/  VIADD R16, R4, 0x1 ;  /* 0x0000000104107836 */ /* 0x000fe20000000000 */
[-C--:B------:R-:W-:Y:S02]  /*0600*/  LEA R14, R14, R1.reuse, 0x2 ;  /* 0x000000010e0e7211 */ /* 0x080fe400078e10ff */
[----:B------:R0:W5:Y:S01]  /*0610*/  LDL R21, [R12] ;  /* 0x000000000c157983 */ /* 0x0001620000100800 */
[----:B------:R-:W-:Y:S01]  /*0620*/  IMAD R16, R16, 0x4, R1 ;  /* 0x0000000410107824 */ /* 0x000fe200078e0201 */
[C---:B------:R-:W-:Y:S02]  /*0630*/  LEA R19, R4.reuse, R1, 0x2 ;  /* 0x0000000104137211 */ /* 0x040fe400078e10ff */
[----:B------:R1:W5:Y:S01]  /*0640*/  LDL R22, [R14] ;  /* 0x000000000e167983 */ /* 0x0003620000100800 */
[C---:B------:R-:W-:Y:S01]  /*0650*/  VIADD R18, R4.reuse, 0xffffffff ;  /* 0xffffffff04127836 */ /* 0x040fe20000000000 */
[----:B------:R-:W-:-:S02]  /*0660*/  IADD3 R24, PT, PT, R4, -0x2, RZ ;  /* 0xfffffffe04187810 */ /* 0x000fc40007ffe0ff */
[----:B------:R-:W5:Y:S01]  /*0670*/  LDL R20, [R16] ;  /* 0x0000000010147983 */ /* 0x000f620000100800 */
[--C-:B------:R-:W-:Y:S01]  /*0680*/  IMAD R18, R18, 0x4, R1.reuse ;  /* 0x0000000412127824 */ /* 0x100fe200078e0201 */
[----:B------:R-:W-:Y:S02]  /*0690*/  IADD3 R26, PT, PT, R4, -0x3, RZ ;  /* 0xfffffffd041a7810 */ /* 0x000fe40007ffe0ff */
[----:B------:R-:W5:Y:S01]  /*06a0*/  LDL R19, [R19] ;  /* 0x0000000013137983 */ /* 0x000f620000100800 */
[--C-:B------:R-:W-:Y:S01]  /*06b0*/  IMAD R17, R24, 0x4, R1.reuse ;  /* 0x0000000418117824 */ /* 0x100fe200078e0201 */
[----:B0-----:R-:W-:Y:S02]  /*06c0*/  IADD3 R12, PT, PT, R4, -0x4, RZ ;  /* 0xfffffffc040c7810 */ /* 0x001fe40007ffe0ff */
[----:B------:R-:W5:Y:S01]  /*06d0*/  LDL R18, [R18] ;  /* 0x0000000012127983 */ /* 0x000f620000100800 */
[----:B------:R-:W-:Y:S01]  /*06e0*/  IMAD R26, R26, 0x4, R1 ;  /* 0x000000041a1a7824 */ /* 0x000fe200078e0201 */
[----:B-1----:R-:W-:-:S02]  /*06f0*/  IADD3 R14, PT, PT, R4, -0x5, RZ ;  /* 0xfffffffb040e7810 */ /* 0x002fc40007ffe0ff */
[----:B------:R-:W5:Y:S01]  /*0700*/  LDL R17, [R17] ;  /* 0x0000000011117983 */ /* 0x000f620000100800 */
[--C-:B------:R-:W-:Y:S01]  /*0710*/  IMAD R15, R12, 0x4, R1.reuse ;  /* 0x000000040c0f7824 */ /* 0x100fe200078e0201 */
[----:B------:R-:W-:Y:S02]  /*0720*/  IADD3 R12, PT, PT, R4, -0x6, RZ ;  /* 0xfffffffa040c7810 */ /* 0x000fe40007ffe0ff */
[----:B------:R-:W5:Y:S01]  /*0730*/  LDL R16, [R26] ;  /* 0x000000001a107983 */ /* 0x000f620000100800 */
[--C-:B------:R-:W-:Y:S01]  /*0740*/  IMAD R14, R14, 0x4, R1.reuse ;  /* 0x000000040e0e7824 */ /* 0x100fe200078e0201 */
[----:B------:R-:W-:Y:S02]  /*0750*/  IADD3 R24, PT, PT, R4, -0x7, RZ ;  /* 0xfffffff904187810 */ /* 0x000fe40007ffe0ff */
[----:B------:R-:W5:Y:S01]  /*0760*/  LDL R15, [R15] ;  /* 0x000000000f0f7983 */ /* 0x000f620000100800 */
[----:B------:R-:W-:Y:S01]  /*0770*/  IMAD R11, R12, 0x4, R1 ;  /* 0x000000040c0b7824 */ /* 0x000fe200078e0201 */
[----:B------:R-:W-:-:S02]  /*0780*/  IADD3 R12, PT, PT, R4, -0x8, RZ ;  /* 0xfffffff8040c7810 */ /* 0x000fc40007ffe0ff */
[----:B------:R-:W5:Y:S01]  /*0790*/  LDL R14, [R14] ;  /* 0x000000000e0e7983 */ /* 0x000f620000100800 */
[----:B------:R-:W-:Y:S01]  /*07a0*/  IMAD R13, R24, 0x4, R1 ;  /* 0x00000004180d7824 */ /* 0x000fe200078e0201 */
[----:B------:R-:W-:Y:S02]  /*07b0*/  LEA R12, R12, R1, 0x2 ;  /* 0x000000010c0c7211 */ /* 0x000fe400078e10ff */
[----:B------:R-:W5:Y:S04]  /*07c0*/  LDL R11, [R11] ;  /* 0x000000000b0b7983 */ /* 0x000f680000100800 */
[----:B------:R-:W5:Y:S04]  /*07d0*/  LDL R13, [R13] ;  /* 0x000000000d0d7983 */ /* 0x000f680000100800 */
[----:B------:R-:W5:Y:S01]  /*07e0*/  LDL R12, [R12] ;  /* 0x000000000c0c7983 */ /* 0x000f620000100800 */
[----:B------:R-:W-:Y:S01]  /*07f0*/  VIADD R6, R6, 0x10 ;  /* 0x0000001006067836 */ /* 0x000fe20000000000 */
[----:B------:R-:W-:-:S04]  /*0800*/  IADD3 R4, PT, PT, R4, -0x10, RZ ;  /* 0xfffffff004047810 */ /* 0x000fc80007ffe0ff */
[----:B------:R-:W-:Y:S01]  /*0810*/  ISETP.NE.AND P0, PT, R6, RZ, PT ;  /* 0x000000ff0600720c */ /* 0x000fe20003f05270 */
[----:B--2---:R-:W-:-:S04]  /*0820*/  IMAD R8, R5, 0xa, R8 ;  /* 0x0000000a05087824 */ /* 0x004fc800078e0208 */
[----:B---3--:R-:W-:-:S04]  /*0830*/  IMAD R8, R8, 0xa, R7 ;  /* 0x0000000a08087824 */ /* 0x008fc800078e0207 */
[----:B----4-:R-:W-:-:S04]  /*0840*/  IMAD R9, R8, 0xa, R9 ;  /* 0x0000000a08097824 */ /* 0x010fc800078e0209 */
[----:B-----5:R-:W-:-:S04]  /*0850*/  IMAD R10, R9, 0xa, R10 ;  /* 0x0000000a090a7824 */ /* 0x020fc800078e020a */
[----:B------:R-:W-:-:S04]  /*0860*/  IMAD R21, R10, 0xa, R21 ;  /* 0x0000000a0a157824 */ /* 0x000fc800078e0215 */
        /* <DEDUP_REMOVED lines=10> */
[----:B------:R-:W-:Y:S01]  /*0910*/  IMAD R5, R13, 0xa, R12 ;  /* 0x0000000a0d057824 */ /* 0x000fe200078e020c */
[----:B------:R-:W-:Y:S06]  /*0920*/  @P0 BRA `(.L_x_5) ;  /* 0xfffffff800f40947 */ /* 0x000fec000383ffff */
[----:B------:R-:W-:-:S07]  /*0930*/  VIADD R4, R4, 0x8 ;  /* 0x0000000804047836 */ /* 0x000fce0000000000 */
.L_x_4:
[----:B------:R-:W-:-:S13]  /*0940*/  ISETP.NE.AND P0, PT, R23, RZ, PT ;  /* 0x000000ff1700720c */ /* 0x000fda0003f05270 */
[----:B------:R-:W-:Y:S05]  /*0950*/  @!P0 BRA `(.L_x_3) ;  /* 0x0000000400088947 */ /* 0x000fea0003800000 */
[----:B------:R-:W-:Y:S02]  /*0960*/  ISETP.GE.U32.AND P0, PT, R23, 0x8, PT ;  /* 0x000000081700780c */ /* 0x000fe40003f06070 */
[----:B------:R-:W-:-:S04]  /*0970*/  LOP3.LUT R15, R0, 0x7, RZ, 0xc0, !PT ;  /* 0x00000007000f7812 */ /* 0x000fc800078ec0ff */
[----:B------:R-:W-:-:S07]  /*0980*/  ISETP.NE.AND P1, PT, R15, RZ, PT ;  /* 0x000000ff0f00720c */ /* 0x000fce0003f25270 */
[----:B------:R-:W-:Y:S06]  /*0990*/  @!P0 BRA `(.L_x_6) ;  /* 0x0000000000808947 */ /* 0x000fec0003800000 */
[C---:B------:R-:W-:Y:S01]  /*09a0*/  IADD3 R6, PT, PT, R4.reuse, -0x1, RZ ;  /* 0xffffffff04067810 */ /* 0x040fe20007ffe0ff */
[C---:B------:R-:W-:Y:S02]  /*09b0*/  VIADD R8, R4.reuse, 0xfffffffe ;  /* 0xfffffffe04087836 */ /* 0x040fe40000000000 */
[----:B------:R-:W-:Y:S01]  /*09c0*/  VIADD R10, R4, 0xfffffffd ;  /* 0xfffffffd040a7836 */ /* 0x000fe20000000000 */
[-C--:B------:R-:W-:Y:S02]  /*09d0*/  LEA R6, R6, R1.reuse, 0x2 ;  /* 0x0000000106067211 */ /* 0x080fe400078e10ff */
[----:B------:R-:W-:Y:S01]  /*09e0*/  LEA R8, R8, R1, 0x2 ;  /* 0x0000000108087211 */ /* 0x000fe200078e10ff */
[----:B------:R-:W-:-:S03]  /*09f0*/  VIADD R12, R4, 0xfffffffc ;  /* 0xfffffffc040c7836 */ /* 0x000fc60000000000 */
[----:B------:R-:W2:Y:S01]  /*0a00*/  LDL R6, [R6] ;  /* 0x0000000006067983 */ /* 0x000ea20000100800 */
[-C--:B------:R-:W-:Y:S01]  /*0a10*/  LEA R10, R10, R1.reuse, 0x2 ;  /* 0x000000010a0a7211 */ /* 0x080fe200078e10ff */
[----:B------:R-:W-:Y:S02]  /*0a20*/  VIADD R14, R4, 0xfffffffb ;  /* 0xfffffffb040e7836 */ /* 0x000fe40000000000 */
[----:B------:R0:W3:Y:S01]  /*0a30*/  LDL R7, [R8] ;  /* 0x0000000008077983 */ /* 0x0000e20000100800 */
[-C--:B------:R-:W-:Y:S01]  /*0a40*/  LEA R12, R12, R1.reuse, 0x2 ;  /* 0x000000010c0c7211 */ /* 0x080fe200078e10ff */
[----:B------:R-:W-:Y:S02]  /*0a50*/  VIADD R16, R4, 0xfffffffa ;  /* 0xfffffffa04107836 */ /* 0x000fe40000000000 */
[----:B------:R-:W4:Y:S01]  /*0a60*/  LDL R9, [R10] ;  /* 0x000000000a097983 */ /* 0x000f220000100800 */
[----:B------:R-:W-:-:S03]  /*0a70*/  LEA R14, R14, R1, 0x2 ;  /* 0x000000010e0e7211 */ /* 0x000fc600078e10ff */
[----:B------:R-:W5:Y:S01]  /*0a80*/  LDL R11, [R12] ;  /* 0x000000000c0b7983 */ /* 0x000f620000100800 */
[----:B------:R-:W-:Y:S01]  /*0a90*/  VIADD R18, R4, 0xfffffff9 ;  /* 0xfffffff904127836 */ /* 0x000fe20000000000 */
[----:B------:R-:W-:Y:S02]  /*0aa0*/  LEA R16, R16, R1, 0x2 ;  /* 0x0000000110107211 */ /* 0x000fe400078e10ff */
[----:B------:R-:W5:Y:S01]  /*0ab0*/  LDL R13, [R14] ;  /* 0x000000000e0d7983 */ /* 0x000f620000100800 */
[----:B------:R-:W-:Y:S01]  /*0ac0*/  IADD3 R4, PT, PT, R4, -0x8, RZ ;  /* 0xfffffff804047810 */ /* 0x000fe20007ffe0ff */
[--C-:B------:R-:W-:Y:S02]  /*0ad0*/  IMAD R18, R18, 0x4, R1.reuse ;  /* 0x0000000412127824 */ /* 0x100fe400078e0201 */
[----:B------:R-:W5:Y:S02]  /*0ae0*/  LDL R17, [R16] ;  /* 0x0000000010117983 */ /* 0x000f640000100800 */
[----:B0-----:R-:W-:-:S02]  /*0af0*/  IMAD R8, R4, 0x4, R1 ;  /* 0x0000000404087824 */ /* 0x001fc400078e0201 */
[----:B------:R-:W5:Y:S04]  /*0b00*/  LDL R19, [R18] ;  /* 0x0000000012137983 */ /* 0x000f680000100800 */
[----:B------:R-:W5:Y:S01]  /*0b10*/  LDL R21, [R8] ;  /* 0x0000000008157983 */ /* 0x000f620000100800 */
[----:B--2---:R-:W-:-:S04]  /*0b20*/  IMAD R6, R5, 0xa, R6 ;  /* 0x0000000a05067824 */ /* 0x004fc800078e0206 */
[----:B---3--:R-:W-:-:S04]  /*0b30*/  IMAD R6, R6, 0xa, R7 ;  /* 0x0000000a06067824 */ /* 0x008fc800078e0207 */
[----:B----4-:R-:W-:-:S04]  /*0b40*/  IMAD R6, R6, 0xa, R9 ;  /* 0x0000000a06067824 */ /* 0x010fc800078e0209 */
[----:B-----5:R-:W-:-:S04]  /*0b50*/  IMAD R6, R6, 0xa, R11 ;  /* 0x0000000a06067824 */ /* 0x020fc800078e020b */
[----:B------:R-:W-:-:S04]  /*0b60*/  IMAD R6, R6, 0xa, R13 ;  /* 0x0000000a06067824 */ /* 0x000fc800078e020d */
[----:B------:R-:W-:-:S04]  /*0b70*/  IMAD R6, R6, 0xa, R17 ;  /* 0x0000000a06067824 */ /* 0x000fc800078e0211 */
[----:B------:R-:W-:-:S04]  /*0b80*/  IMAD R6, R6, 0xa, R19 ;  /* 0x0000000a06067824 */ /* 0x000fc800078e0213 */
[----:B------:R-:W-:-:S07]  /*0b90*/  IMAD R5, R6, 0xa, R21 ;  /* 0x0000000a06057824 */ /* 0x000fce00078e0215 */
.L_x_6:
        /* <DEDUP_REMOVED lines=10> */
[--C-:B------:R-:W-:Y:S01]  /*0c40*/  IMAD R10, R10, 0x4, R1.reuse ;  /* 0x000000040a0a7824 */ /* 0x100fe200078e0201 */
[----:B------:R-:W-:Y:S02]  /*0c50*/  IADD3 R4, PT, PT, R4, -0x4, RZ ;  /* 0xfffffffc04047810 */ /* 0x000fe40007ffe0ff */
[----:B------:R-:W2:Y:S04]  /*0c60*/  LDL R6, [R6] ;  /* 0x0000000006067983 */ /* 0x000ea80000100800 */
[----:B------:R-:W3:Y:S01]  /*0c70*/  LDL R8, [R8] ;  /* 0x0000000008087983 */ /* 0x000ee20000100800 */
[----:B------:R-:W-:-:S03]  /*0c80*/  IMAD R7, R4, 0x4, R1 ;  /* 0x0000000404077824 */ /* 0x000fc600078e0201 */
[----:B------:R-:W4:Y:S04]  /*0c90*/  LDL R10, [R10] ;  /* 0x000000000a0a7983 */ /* 0x000f280000100800 */
[----:B------:R-:W5:Y:S01]  /*0ca0*/  LDL R12, [R7] ;  /* 0x00000000070c7983 */ /* 0x000f620000100800 */
[----:B--2---:R-:W-:-:S04]  /*0cb0*/  IMAD R5, R5, 0xa, R6 ;  /* 0x0000000a05057824 */ /* 0x004fc800078e0206 */
[----:B---3--:R-:W-:-:S04]  /*0cc0*/  IMAD R5, R5, 0xa, R8 ;  /* 0x0000000a05057824 */ /* 0x008fc800078e0208 */
[----:B----4-:R-:W-:-:S04]  /*0cd0*/  IMAD R5, R5, 0xa, R10 ;  /* 0x0000000a05057824 */ /* 0x010fc800078e020a */
[----:B-----5:R-:W-:-:S07]  /*0ce0*/  IMAD R5, R5, 0xa, R12 ;  /* 0x0000000a05057824 */ /* 0x020fce00078e020c */
.L_x_7:
[----:B------:R-:W-:Y:S05]  /*0cf0*/  @!P1 BRA `(.L_x_3) ;  /* 0x0000000000209947 */ /* 0x000fea0003800000 */
[----:B------:R-:W-:-:S07]  /*0d00*/  IADD3 R0, PT, PT, -R0, RZ, RZ ;  /* 0x000000ff00007210 */ /* 0x000fce0007ffe1ff */
.L_x_8:
[----:B------:R-:W-:-:S05]  /*0d10*/  VIADD R4, R4, 0xffffffff ;  /* 0xffffffff04047836 */ /* 0x000fca0000000000 */
[----:B------:R-:W-:-:S06]  /*0d20*/  LEA R6, R4, R1, 0x2 ;  /* 0x0000000104067211 */ /* 0x000fcc00078e10ff */
[----:B------:R-:W2:Y:S01]  /*0d30*/  LDL R6, [R6] ;  /* 0x0000000006067983 */ /* 0x000ea20000100800 */
[----:B------:R-:W-:-:S05]  /*0d40*/  VIADD R0, R0, 0x1 ;  /* 0x0000000100007836 */ /* 0x000fca0000000000 */
[----:B------:R-:W-:Y:S01]  /*0d50*/  ISETP.NE.AND P0, PT, R0, RZ, PT ;  /* 0x000000ff0000720c */ /* 0x000fe20003f05270 */
[----:B--2---:R-:W-:-:S12]  /*0d60*/  IMAD R5, R5, 0xa, R6 ;  /* 0x0000000a05057824 */ /* 0x004fd800078e0206 */
[----:B------:R-:W-:Y:S05]  /*0d70*/  @P0 BRA `(.L_x_8) ;  /* 0xfffffffc00e40947 */ /* 0x000fea000383ffff */
.L_x_3:
[----:B------:R-:W-:Y:S01]  /*0d80*/  STG.E desc[UR6][R2.64], R5 ;  /* 0x0000000502007986 */ /* 0x000fe2000c101906 */
[----:B------:R-:W-:Y:S05]  /*0d90*/  EXIT ;  /* 0x000000000000794d */ /* 0x000fea0003800000 */
        .type           $_Z6borderPiii$__internal_accurate_pow,@function
        .size           $_Z6borderPiii$__internal_accurate_pow,(.L_x_11 - $_Z6borderPiii$__internal_accurate_pow)
$_Z6borderPiii$__internal_accurate_pow:
[----:B------:R-:W0:Y:S01]  /*0da0*/  MUFU.RCP64H R15, 2 ;  /* 0x40000000000f7908 */ /* 0x000e220000001800 */
[----:B------:R-:W-:Y:S01]  /*0db0*/  HFMA2 R14, -RZ, RZ, 0, 0 ;  /* 0x00000000ff0e7431 */ /* 0x000fe200000001ff */
[----:B------:R-:W-:Y:S01]  /*0dc0*/  MOV R6, 0x0 ;  /* 0x0000000000067802 */ /* 0x000fe20000000f00 */
[----:B------:R-:W-:Y:S01]  /*0dd0*/  IMAD.MOV.U32 R7, RZ, RZ, 0x40000000 ;  /* 0x40000000ff077424 */ /* 0x000fe200078e00ff */
[----:B------:R-:W-:Y:S01]  /*0de0*/  MOV R9, 0x3ed0f5d2 ;  /* 0x3ed0f5d200097802 */ /* 0x000fe20000000f00 */
[----:B------:R-:W-:Y:S01]  /*0df0*/  IMAD.MOV.U32 R8, RZ, RZ, 0x41ad3b5a ;  /* 0x41ad3b5aff087424 */ /* 0x000fe200078e00ff */
[----:B------:R-:W-:Y:S01]  /*0e00*/  UMOV UR8, 0x7d2cafe2 ;  /* 0x7d2cafe200087882 */ /* 0x000fe20000000000 */
[----:B------:R-:W-:Y:S02]  /*0e10*/  UMOV UR9, 0x3eb0f5ff ;  /* 0x3eb0f5ff00097882 */ /* 0x000fe40000000000 */
[----:B0-----:R-:W-:-:S08]  /*0e20*/  DFMA R6, R14, -R6, 1 ;  /* 0x3ff000000e06742b */ /* 0x001fd00000000806 */
[----:B------:R-:W-:-:S08]  /*0e30*/  DFMA R6, R6, R6, R6 ;  /* 0x000000060606722b */ /* 0x000fd00000000006 */
[----:B------:R-:W-:-:S08]  /*0e40*/  DFMA R14, R14, R6, R14 ;  /* 0x000000060e0e722b */ /* 0x000fd0000000000e */
[----:B------:R-:W-:-:S08]  /*0e50*/  DMUL R6, RZ, R14 ;  /* 0x0000000eff067228 */ /* 0x000fd00000000000 */
[----:B------:R-:W-:-:S08]  /*0e60*/  DFMA R6, RZ, R14, R6 ;  /* 0x0000000eff06722b */ /* 0x000fd00000000006 */
[----:B------:R-:W-:Y:S02]  /*0e70*/  DMUL R12, R6, R6 ;  /* 0x00000006060c7228 */ /* 0x000fe40000000000 */
[----:B------:R-:W-:-:S06]  /*0e80*/  DADD R10, RZ, -R6 ;  /* 0x00000000ff0a7229 */ /* 0x000fcc0000000806 */
[----:B------:R-:W-:Y:S01]  /*0e90*/  DFMA R8, R12, UR8, R8 ;  /* 0x000000080c087c2b */ /* 0x000fe20008000008 */
[----:B------:R-:W-:Y:S01]  /*0ea0*/  UMOV UR8, 0x75488a3f ;  /* 0x75488a3f00087882 */ /* 0x000fe20000000000 */
[----:B------:R-:W-:Y:S01]  /*0eb0*/  UMOV UR9, 0x3ef3b20a ;  /* 0x3ef3b20a00097882 */ /* 0x000fe20000000000 */
[----:B------:R-:W-:Y:S02]  /*0ec0*/  DADD R18, R10, R10 ;  /* 0x000000000a127229 */ /* 0x000fe4000000000a */
[----:B------:R-:W-:-:S03]  /*0ed0*/  DMUL R10, R6, R6 ;  /* 0x00000006060a7228 */ /* 0x000fc60000000000 */
[----:B------:R-:W-:Y:S01]  /*0ee0*/  DFMA R8, R12, R8, UR8 ;  /* 0x000000080c087e2b */ /* 0x000fe20008000008 */
[----:B------:R-:W-:Y:S01]  /*0ef0*/  UMOV UR8, 0xe4faecd5 ;  /* 0xe4faecd500087882 */ /* 0x000fe20000000000 */
[----:B------:R-:W-:Y:S01]  /*0f00*/  UMOV UR9, 0x3f1745cd ;  /* 0x3f1745cd00097882 */ /* 0x000fe20000000000 */
[----:B------:R-:W-:-:S05]  /*0f10*/  DFMA R18, RZ, -R6, R18 ;  /* 0x80000006ff12722b */ /* 0x000fca0000000012 */
[----:B------:R-:W-:Y:S01]  /*0f20*/  DFMA R8, R12, R8, UR8 ;  /* 0x000000080c087e2b */ /* 0x000fe20008000008 */
[----:B------:R-:W-:Y:S01]  /*0f30*/  UMOV UR8, 0x258a578b ;  /* 0x258a578b00087882 */ /* 0x000fe20000000000 */
[----:B------:R-:W-:Y:S01]  /*0f40*/  UMOV UR9, 0x3f3c71c7 ;  /* 0x3f3c71c700097882 */ /* 0x000fe20000000000 */
[----:B------:R-:W-:-:S05]  /*0f50*/  DMUL R14, R14, R18 ;  /* 0x000000120e0e7228 */ /* 0x000fca0000000000 */
[----:B------:R-:W-:Y:S01]  /*0f60*/  DFMA R8, R12, R8, UR8 ;  /* 0x000000080c087e2b */ /* 0x000fe20008000008 */
[----:B------:R-:W-:Y:S01]  /*0f70*/  UMOV UR8, 0x9242b910 ;  /* 0x9242b91000087882 */ /* 0x000fe20000000000 */
[----:B------:R-:W-:-:S03]  /*0f80*/  UMOV UR9, 0x3f624924 ;  /* 0x3f62492400097882 */ /* 0x000fc60000000000 */
[----:B------:R-:W-:Y:S01]  /*0f90*/  VIADD R23, R15, 0x100000 ;  /* 0x001000000f177836 */ /* 0x000fe20000000000 */
[----:B------:R-:W-:Y:S02]  /*0fa0*/  MOV R22, R14 ;  /* 0x0000000e00167202 */ /* 0x000fe40000000f00 */
[----:B------:R-:W-:Y:S01]  /*0fb0*/  DFMA R8, R12, R8, UR8 ;  /* 0x000000080c087e2b */ /* 0x000fe20008000008 */
[----:B------:R-:W-:Y:S01]  /*0fc0*/  UMOV UR8, 0x99999dfb ;  /* 0x99999dfb00087882 */ /* 0x000fe20000000000 */
[----:B------:R-:W-:-:S06]  /*0fd0*/  UMOV UR9, 0x3f899999 ;  /* 0x3f89999900097882 */ /* 0x000fcc0000000000 */
[----:B------:R-:W-:Y:S01]  /*0fe0*/  DFMA R16, R12, R8, UR8 ;  /* 0x000000080c107e2b */ /* 0x000fe20008000008 */
[----:B------:R-:W-:Y:S01]  /*0ff0*/  UMOV UR8, 0x55555555 ;  /* 0x5555555500087882 */ /* 0x000fe20000000000 */
[----:B------:R-:W-:-:S06]  /*1000*/  UMOV UR9, 0x3fb55555 ;  /* 0x3fb5555500097882 */ /* 0x000fcc0000000000 */
[----:B------:R-:W-:-:S08]  /*1010*/  DFMA R8, R12, R16, UR8 ;  /* 0x000000080c087e2b */ /* 0x000fd00008000010 */
[----:B------:R-:W-:Y:S01]  /*1020*/  DADD R20, -R8, UR8 ;  /* 0x0000000808147e29 */ /* 0x000fe20008000100 */
[----:B------:R-:W-:Y:S01]  /*1030*/  UMOV UR8, 0xb9e7b0 ;  /* 0x00b9e7b000087882 */ /* 0x000fe20000000000 */
[----:B------:R-:W-:-:S06]  /*1040*/  UMOV UR9, 0x3c46a4cb ;  /* 0x3c46a4cb00097882 */ /* 0x000fcc0000000000 */
[----:B------:R-:W-:Y:S02]  /*1050*/  DFMA R16, R12, R16, R20 ;  /* 0x000000100c10722b */ /* 0x000fe40000000014 */
[C---:B------:R-:W-:Y:S02]  /*1060*/  DMUL R12, R6.reuse, R10 ;  /* 0x0000000a060c7228 */ /* 0x040fe40000000000 */
[----:B------:R-:W-:-:S04]  /*1070*/  DFMA R20, R6, R6, -R10 ;  /* 0x000000060614722b */ /* 0x000fc8000000080a */
[----:B------:R-:W-:Y:S01]  /*1080*/  DADD R16, R16, -UR8 ;  /* 0x8000000810107e29 */ /* 0x000fe20008000000 */
[----:B------:R-:W-:Y:S01]  /*1090*/  UMOV UR8, 0x0 ;  /* 0x0000000000087882 */ /* 0x000fe20000000000 */
[C---:B------:R-:W-:Y:S01]  /*10a0*/  DFMA R18, R6.reuse, R10, -R12 ;  /* 0x0000000a0612722b */ /* 0x040fe2000000080c */
[----:B------:R-:W-:Y:S01]  /*10b0*/  UMOV UR9, 0x3ff00000 ;  /* 0x3ff0000000097882 */ /* 0x000fe20000000000 */
[----:B------:R-:W-:-:S04]  /*10c0*/  DFMA R20, R6, R22, R20 ;  /* 0x000000160614722b */ /* 0x000fc80000000014 */
[----:B------:R-:W-:Y:S02]  /*10d0*/  DADD R24, R8, R16 ;  /* 0x0000000008187229 */ /* 0x000fe40000000010 */
[----:B------:R-:W-:-:S06]  /*10e0*/  DFMA R18, R14, R10, R18 ;  /* 0x0000000a0e12722b */ /* 0x000fcc0000000012 */
[----:B------:R-:W-:Y:S02]  /*10f0*/  DMUL R10, R24, R12 ;  /* 0x0000000c180a7228 */ /* 0x000fe40000000000 */
[----:B------:R-:W-:Y:S02]  /*1100*/  DFMA R18, R6, R20, R18 ;  /* 0x000000140612722b */ /* 0x000fe40000000012 */
[----:B------:R-:W-:-:S04]  /*1110*/  DADD R20, R8, -R24 ;  /* 0x0000000008147229 */ /* 0x000fc80000000818 */
[----:B------:R-:W-:-:S04]  /*1120*/  DFMA R8, R24, R12, -R10 ;  /* 0x0000000c1808722b */ /* 0x000fc8000000080a */
[----:B------:R-:W-:-:S04]  /*1130*/  DADD R20, R16, R20 ;  /* 0x0000000010147229 */ /* 0x000fc80000000014 */
[----:B------:R-:W-:-:S08]  /*1140*/  DFMA R8, R24, R18, R8 ;  /* 0x000000121808722b */ /* 0x000fd00000000008 */
[----:B------:R-:W-:-:S08]  /*1150*/  DFMA R20, R20, R12, R8 ;  /* 0x0000000c1414722b */ /* 0x000fd00000000008 */
[----:B------:R-:W-:-:S08]  /*1160*/  DADD R12, R10, R20 ;  /* 0x000000000a0c7229 */ /* 0x000fd00000000014 */
[--C-:B------:R-:W-:Y:S02]  /*1170*/  DADD R8, R6, R12.reuse ;  /* 0x0000000006087229 */ /* 0x100fe4000000000c */
[----:B------:R-:W-:-:S06]  /*1180*/  DADD R10, R10, -R12 ;  /* 0x000000000a0a7229 */ /* 0x000fcc000000080c */
[----:B------:R-:W-:Y:S02]  /*1190*/  DADD R6, R6, -R8 ;  /* 0x0000000006067229 */ /* 0x000fe40000000808 */
[----:B------:R-:W-:-:S06]  /*11a0*/  DADD R10, R20, R10 ;  /* 0x00000000140a7229 */ /* 0x000fcc000000000a */
[----:B------:R-:W-:-:S08]  /*11b0*/  DADD R6, R12, R6 ;  /* 0x000000000c067229 */ /* 0x000fd00000000006 */
[----:B------:R-:W-:Y:S01]  /*11c0*/  DADD R6, R10, R6 ;  /* 0x000000000a067229 */ /* 0x000fe20000000006 */
[----:B------:R-:W-:Y:S01]  /*11d0*/  IMAD.MOV.U32 R10, RZ, RZ, -0x105c611 ;  /* 0xfefa39efff0a7424 */ /* 0x000fe200078e00ff */
[----:B------:R-:W-:-:S06]  /*11e0*/  MOV R11, 0x3fe62e42 ;  /* 0x3fe62e42000b7802 */ /* 0x000fcc0000000f00 */
[----:B------:R-:W-:Y:S01]  /*11f0*/  DADD R14, R14, R6 ;  /* 0x000000000e0e7229 */ /* 0x000fe20000000006 */
[----:B------:R-:W-:Y:S01]  /*1200*/  IMAD.MOV.U32 R6, RZ, RZ, -0x105c611 ;  /* 0xfefa39efff067424 */ /* 0x000fe200078e00ff */
[----:B------:R-:W-:-:S06]  /*1210*/  MOV R7, 0x3fe62e42 ;  /* 0x3fe62e4200077802 */ /* 0x000fcc0000000f00 */
[----:B------:R-:W-:-:S08]  /*1220*/  DADD R12, R8, R14 ;  /* 0x00000000080c7229 */ /* 0x000fd0000000000e */
[--C-:B------:R-:W-:Y:S02]  /*1230*/  DFMA R10, R10, UR8, R12.reuse ;  /* 0x000000080a0a7c2b */ /* 0x100fe4000800000c */
[----:B------:R-:W-:-:S06]  /*1240*/  DADD R8, R8, -R12 ;  /* 0x0000000008087229 */ /* 0x000fcc000000080c */
[----:B------:R-:W-:Y:S02]  /*1250*/  DFMA R16, -R6, 1, R10 ;  /* 0x3ff000000610782b */ /* 0x000fe4000000010a */
[----:B------:R-:W-:-:S06]  /*1260*/  DADD R8, R14, R8 ;  /* 0x000000000e087229 */ /* 0x000fcc0000000008 */
[----:B------:R-:W-:Y:S01]  /*1270*/  DADD R16, -R12, R16 ;  /* 0x000000000c107229 */ /* 0x000fe20000000110 */
[----:B------:R-:W-:Y:S01]  /*1280*/  IMAD.MOV.U32 R12, RZ, RZ, 0x3b39803f ;  /* 0x3b39803fff0c7424 */ /* 0x000fe200078e00ff */
[----:B------:R-:W-:-:S06]  /*1290*/  MOV R13, 0x3c7abc9e ;  /* 0x3c7abc9e000d7802 */ /* 0x000fcc0000000f00 */
[----:B------:R-:W-:-:S08]  /*12a0*/  DADD R8, R8, -R16 ;  /* 0x0000000008087229 */ /* 0x000fd00000000810 */
[----:B------:R-:W-:Y:S01]  /*12b0*/  DFMA R12, R12, UR8, R8 ;  /* 0x000000080c0c7c2b */ /* 0x000fe20008000008 */
[----:B------:R-:W-:Y:S01]  /*12c0*/  UMOV UR8, 0x3b39803f ;  /* 0x3b39803f00087882 */ /* 0x000fe20000000000 */
[C---:B------:R-:W-:Y:S01]  /*12d0*/  IMAD.SHL.U32 R9, R27.reuse, 0x2, RZ ;  /* 0x000000021b097824 */ /* 0x040fe200078e00ff */
[----:B------:R-:W-:Y:S01]  /*12e0*/  LOP3.LUT R8, R27, 0xff0fffff, RZ, 0xc0, !PT ;  /* 0xff0fffff1b087812 */ /* 0x000fe200078ec0ff */
[----:B------:R-:W-:-:S03]  /*12f0*/  UMOV UR9, 0x3c7abc9e ;  /* 0x3c7abc9e00097882 */ /* 0x000fc60000000000 */
[----:B------:R-:W-:Y:S01]  /*1300*/  ISETP.GT.U32.AND P0, PT, R9, -0x2000001, PT ;  /* 0xfdffffff0900780c */ /* 0x000fe20003f04070 */
[----:B------:R-:W-:-:S03]  /*1310*/  DADD R14, R10, R12 ;  /* 0x000000000a0e7229 */ /* 0x000fc6000000000c */
[----:B------:R-:W-:-:S05]  /*1320*/  SEL R27, R8, R27, P0 ;  /* 0x0000001b081b7207 */ /* 0x000fca0000000000 */
[----:B------:R-:W-:Y:S02]  /*1330*/  DADD R10, R10, -R14 ;  /* 0x000000000a0a7229 */ /* 0x000fe4000000080e */
[----:B------:R-:W-:-:S06]  /*1340*/  DMUL R8, R14, R26 ;  /* 0x0000001a0e087228 */ /* 0x000fcc0000000000 */
[----:B------:R-:W-:Y:S02]  /*1350*/  DADD R10, R12, R10 ;  /* 0x000000000c0a7229 */ /* 0x000fe4000000000a */
[----:B------:R-:W-:Y:S01]  /*1360*/  DFMA R14, R14, R26, -R8 ;  /* 0x0000001a0e0e722b */ /* 0x000fe20000000808 */
[----:B------:R-:W-:Y:S01]  /*1370*/  MOV R12, 0x652b82fe ;  /* 0x652b82fe000c7802 */ /* 0x000fe20000000f00 */
[----:B------:R-:W-:-:S06]  /*1380*/  IMAD.MOV.U32 R13, RZ, RZ, 0x3ff71547 ;  /* 0x3ff71547ff0d7424 */ /* 0x000fcc00078e00ff */
[----:B------:R-:W-:-:S08]  /*1390*/  DFMA R14, R10, R26, R14 ;  /* 0x0000001a0a0e722b */ /* 0x000fd0000000000e */
[----:B------:R-:W-:-:S08]  /*13a0*/  DADD R10, R8, R14 ;  /* 0x00000000080a7229 */ /* 0x000fd0000000000e */
[----:B------:R-:W-:Y:S02]  /*13b0*/  DFMA R12, R10, R12, 6.75539944105574400000e+15 ;  /* 0x433800000a0c742b */ /* 0x000fe4000000000c */
[----:B------:R-:W-:Y:S01]  /*13c0*/  FSETP.GEU.AND P0, PT, |R11|, 4.1917929649353027344, PT ;  /* 0x4086232b0b00780b */ /* 0x000fe20003f0e200 */
[----:B------:R-:W-:-:S05]  /*13d0*/  DADD R8, R8, -R10 ;  /* 0x0000000008087229 */ /* 0x000fca000000080a */
[----:B------:R-:W-:-:S03]  /*13e0*/  DADD R16, R12, -6.75539944105574400000e+15 ;  /* 0xc33800000c107429 */ /* 0x000fc60000000000 */
[----:B------:R-:W-:-:S05]  /*13f0*/  DADD R14, R14, R8 ;  /* 0x000000000e0e7229 */ /* 0x000fca0000000008 */
[----:B------:R-:W-:-:S08]  /*1400*/  DFMA R6, R16, -R6, R10 ;  /* 0x800000061006722b */ /* 0x000fd0000000000a */
[----:B------:R-:W-:Y:S01]  /*1410*/  DFMA R6, R16, -UR8, R6 ;  /* 0x8000000810067c2b */ /* 0x000fe20008000006 */
[----:B------:R-:W-:Y:S01]  /*1420*/  UMOV UR8, 0x69ce2bdf ;  /* 0x69ce2bdf00087882 */ /* 0x000fe20000000000 */
[----:B------:R-:W-:Y:S01]  /*1430*/  MOV R16, 0xfca213ea ;  /* 0xfca213ea00107802 */ /* 0x000fe20000000f00 */
[----:B------:R-:W-:Y:S01]  /*1440*/  IMAD.MOV.U32 R17, RZ, RZ, 0x3e928af3 ;  /* 0x3e928af3ff117424 */ /* 0x000fe200078e00ff */
[----:B------:R-:W-:-:S05]  /*1450*/  UMOV UR9, 0x3e5ade15 ;  /* 0x3e5ade1500097882 */ /* 0x000fca0000000000 */
[----:B------:R-:W-:Y:S01]  /*1460*/  DFMA R16, R6, UR8, R16 ;  /* 0x0000000806107c2b */ /* 0x000fe20008000010 */
[----:B------:R-:W-:Y:S01]  /*1470*/  UMOV UR8, 0x62401315 ;  /* 0x6240131500087882 */ /* 0x000fe20000000000 */
[----:B------:R-:W-:-:S06]  /*1480*/  UMOV UR9, 0x3ec71dee ;  /* 0x3ec71dee00097882 */ /* 0x000fcc0000000000 */
[----:B------:R-:W-:Y:S01]  /*1490*/  DFMA R16, R6, R16, UR8 ;  /* 0x0000000806107e2b */ /* 0x000fe20008000010 */
        /* <DEDUP_REMOVED lines=20> */
[----:B------:R-:W-:-:S08]  /*15e0*/  DFMA R16, R6, R16, UR8 ;  /* 0x0000000806107e2b */ /* 0x000fd00008000010 */
[----:B------:R-:W-:-:S08]  /*15f0*/  DFMA R16, R6, R16, 1 ;  /* 0x3ff000000610742b */ /* 0x000fd00000000010 */
[----:B------:R-:W-:-:S10]  /*1600*/  DFMA R6, R6, R16, 1 ;  /* 0x3ff000000606742b */ /* 0x000fd40000000010 */
[----:B------:R-:W-:Y:S01]  /*1610*/  LEA R9, R12, R7, 0x14 ;  /* 0x000000070c097211 */ /* 0x000fe200078ea0ff */
[----:B------:R-:W-:Y:S01]  /*1620*/  IMAD.MOV.U32 R8, RZ, RZ, R6 ;  /* 0x000000ffff087224 */ /* 0x000fe200078e0006 */
[----:B------:R-:W-:Y:S06]  /*1630*/  @!P0 BRA `(.L_x_9) ;  /* 0x0000000000348947 */ /* 0x000fec0003800000 */
[----:B------:R-:W-:Y:S01]  /*1640*/  FSETP.GEU.AND P1, PT, |R11|, 4.2275390625, PT ;  /* 0x408748000b00780b */ /* 0x000fe20003f2e200 */
[C---:B------:R-:W-:Y:S02]  /*1650*/  DADD R8, R10.reuse, +INF ;  /* 0x7ff000000a087429 */ /* 0x040fe40000000000 */
[----:B------:R-:W-:-:S08]  /*1660*/  DSETP.GEU.AND P0, PT, R10, RZ, PT ;  /* 0x000000ff0a00722a */ /* 0x000fd00003f0e000 */
[----:B------:R-:W-:Y:S02]  /*1670*/  FSEL R8, R8, RZ, P0 ;  /* 0x000000ff08087208 */ /* 0x000fe40000000000 */
[----:B------:R-:W-:Y:S01]  /*1680*/  FSEL R9, R9, RZ, P0 ;  /* 0x000000ff09097208 */ /* 0x000fe20000000000 */
[----:B------:R-:W-:Y:S06]  /*1690*/  @P1 BRA `(.L_x_9) ;  /* 0x00000000001c1947 */ /* 0x000fec0003800000 */
[----:B------:R-:W-:-:S04]  /*16a0*/  LEA.HI R8, R12, R12, RZ, 0x1 ;  /* 0x0000000c0c087211 */ /* 0x000fc800078f08ff */
[----:B------:R-:W-:-:S04]  /*16b0*/  SHF.R.S32.HI R9, RZ, 0x1, R8 ;  /* 0x00000001ff097819 */ /* 0x000fc80000011408 */
[----:B------:R-:W-:Y:S01]  /*16c0*/  IADD3 R8, PT, PT, R12, -R9, RZ ;  /* 0x800000090c087210 */ /* 0x000fe20007ffe0ff */
[----:B------:R-:W-:-:S03]  /*16d0*/  IMAD R7, R9, 0x100000, R7 ;  /* 0x0010000009077824 */ /* 0x000fc600078e0207 */
[----:B------:R-:W-:Y:S02]  /*16e0*/  LEA R9, R8, 0x3ff00000, 0x14 ;  /* 0x3ff0000008097811 */ /* 0x000fe400078ea0ff */
[----:B------:R-:W-:-:S06]  /*16f0*/  MOV R8, RZ ;  /* 0x000000ff00087202 */ /* 0x000fcc0000000f00 */
[----:B------:R-:W-:-:S11]  /*1700*/  DMUL R8, R6, R8 ;  /* 0x0000000806087228 */ /* 0x000fd60000000000 */
.L_x_9:
[----:B------:R-:W-:Y:S02]  /*1710*/  DFMA R6, R14, R8, R8 ;  /* 0x000000080e06722b */ /* 0x000fe40000000008 */
[----:B------:R-:W-:-:S08]  /*1720*/  DSETP.NEU.AND P0, PT, |R8|, +INF , PT ;  /* 0x7ff000000800742a */ /* 0x000fd00003f0d200 */
[----:B------:R-:W-:Y:S01]  /*1730*/  FSEL R8, R8, R6, !P0 ;  /* 0x0000000608087208 */ /* 0x000fe20004000000 */
[----:B------:R-:W-:Y:S01]  /*1740*/  IMAD.MOV.U32 R6, RZ, RZ, R0 ;  /* 0x000000ffff067224 */ /* 0x000fe200078e0000 */
[----:B------:R-:W-:Y:S02]  /*1750*/  FSEL R9, R9, R7, !P0 ;  /* 0x0000000709097208 */ /* 0x000fe40004000000 */
[----:B------:R-:W-:-:S04]  /*1760*/  MOV R7, 0x0 ;  /* 0x0000000000077802 */ /* 0x000fc80000000f00 */
[----:B------:R-:W-:Y:S05]  /*1770*/  RET.REL.NODEC R6 `(_Z6borderPiii) ;  /* 0xffffffe806207950 */ /* 0x000fea0003c3ffff */
.L_x_10:
[----:B------:R-:W-:-:S00]  /*1780*/  BRA `(.L_x_10) ;  /* 0xfffffffc00fc7947 */ /* 0x000fc0000383ffff */
[----:B------:R-:W-:-:S00]  /*1790*/  NOP ;  /* 0x0000000000007918 */ /* 0x000fc00000000000 */
        /* <DEDUP_REMOVED lines=14> */
.L_x_11:


//--------------------- .nv.shared.reserved.0     --------------------------
	.section	.nv.shared.reserved.0,"aw",@nobits
	.weak		__nv_reservedSMEM_offset_0_alias
	.size		__nv_reservedSMEM_offset_0_alias, 0, 64
	.other		__nv_reservedSMEM_offset_0_alias,@"STO_CUDA_RESERVED_SHARED STV_DEFAULT"
__nv_reservedSMEM_offset_0_alias:
	.zero		0
	.zero		64


//--------------------- .nv.constant0._Z6borderPiii --------------------------
	.section	.nv.constant0._Z6borderPiii,"a",@progbits
	.sectionflags	@""
	.align	4
.nv.constant0._Z6borderPiii:
	.zero		912


//--------------------- SYMBOLS --------------------------

	.type		.nv.reservedSmem.offset0,@object
	.size		.nv.reservedSmem.offset0,0x4
